//
// Generated by NVIDIA NVVM Compiler
//
// Compiler Build ID: CL-36424714
// Cuda compilation tools, release 13.0, V13.0.88
// Based on NVVM 20.0.0
//

.version 9.0
.target sm_100
.address_size 64

	// .globl	VkFFT_main_logN3

.visible .entry VkFFT_main_logN3(
	.param .u64 .ptr .align 1 VkFFT_main_logN3_param_0,
	.param .u64 .ptr .align 1 VkFFT_main_logN3_param_1
)
.maxntid 1
{
	.reg .b32 	%f<103>;
	.reg .b64 	%rd<5>;

	ld.param.u64 	%rd1, [VkFFT_main_logN3_param_0];
	ld.param.u64 	%rd2, [VkFFT_main_logN3_param_1];
	cvta.to.global.u64 	%rd3, %rd2;
	cvta.to.global.u64 	%rd4, %rd1;
	ld.global.v2.f32 	{%f1, %f2}, [%rd4];
	ld.global.v2.f32 	{%f3, %f4}, [%rd4+8];
	ld.global.v2.f32 	{%f5, %f6}, [%rd4+16];
	ld.global.v2.f32 	{%f7, %f8}, [%rd4+24];
	ld.global.v2.f32 	{%f9, %f10}, [%rd4+32];
	ld.global.v2.f32 	{%f11, %f12}, [%rd4+40];
	ld.global.v2.f32 	{%f13, %f14}, [%rd4+48];
	ld.global.v2.f32 	{%f15, %f16}, [%rd4+56];
	mul.f32 	%f17, %f10, 0f00000000;
	sub.f32 	%f18, %f9, %f17;
	fma.rn.f32 	%f19, %f9, 0f00000000, %f10;
	sub.f32 	%f20, %f1, %f18;
	sub.f32 	%f21, %f2, %f19;
	add.f32 	%f22, %f1, %f18;
	add.f32 	%f23, %f2, %f19;
	mul.f32 	%f24, %f12, 0f00000000;
	sub.f32 	%f25, %f11, %f24;
	fma.rn.f32 	%f26, %f11, 0f00000000, %f12;
	sub.f32 	%f27, %f3, %f25;
	sub.f32 	%f28, %f4, %f26;
	add.f32 	%f29, %f3, %f25;
	add.f32 	%f30, %f4, %f26;
	mul.f32 	%f31, %f14, 0f00000000;
	sub.f32 	%f32, %f13, %f31;
	fma.rn.f32 	%f33, %f13, 0f00000000, %f14;
	sub.f32 	%f34, %f5, %f32;
	sub.f32 	%f35, %f6, %f33;
	add.f32 	%f36, %f5, %f32;
	add.f32 	%f37, %f6, %f33;
	mul.f32 	%f38, %f16, 0f00000000;
	sub.f32 	%f39, %f15, %f38;
	fma.rn.f32 	%f40, %f15, 0f00000000, %f16;
	sub.f32 	%f41, %f7, %f39;
	sub.f32 	%f42, %f8, %f40;
	add.f32 	%f43, %f7, %f39;
	add.f32 	%f44, %f8, %f40;
	mul.f32 	%f45, %f37, 0f00000000;
	sub.f32 	%f46, %f36, %f45;
	fma.rn.f32 	%f47, %f36, 0f00000000, %f37;
	sub.f32 	%f48, %f22, %f46;
	sub.f32 	%f49, %f23, %f47;
	add.f32 	%f50, %f22, %f46;
	add.f32 	%f51, %f23, %f47;
	mul.f32 	%f52, %f44, 0f00000000;
	sub.f32 	%f53, %f43, %f52;
	fma.rn.f32 	%f54, %f43, 0f00000000, %f44;
	sub.f32 	%f55, %f29, %f53;
	sub.f32 	%f56, %f30, %f54;
	add.f32 	%f57, %f29, %f53;
	add.f32 	%f58, %f30, %f54;
	fma.rn.f32 	%f59, %f34, 0f00000000, %f35;
	mul.f32 	%f60, %f35, 0f00000000;
	sub.f32 	%f61, %f60, %f34;
	sub.f32 	%f62, %f20, %f59;
	sub.f32 	%f63, %f21, %f61;
	add.f32 	%f64, %f20, %f59;
	add.f32 	%f65, %f21, %f61;
	fma.rn.f32 	%f66, %f41, 0f00000000, %f42;
	mul.f32 	%f67, %f42, 0f00000000;
	sub.f32 	%f68, %f67, %f41;
	sub.f32 	%f69, %f27, %f66;
	sub.f32 	%f70, %f28, %f68;
	add.f32 	%f71, %f27, %f66;
	add.f32 	%f72, %f28, %f68;
	mul.f32 	%f73, %f58, 0f00000000;
	sub.f32 	%f74, %f57, %f73;
	fma.rn.f32 	%f75, %f57, 0f00000000, %f58;
	sub.f32 	%f76, %f50, %f74;
	sub.f32 	%f77, %f51, %f75;
	add.f32 	%f78, %f50, %f74;
	add.f32 	%f79, %f51, %f75;
	fma.rn.f32 	%f80, %f55, 0f00000000, %f56;
	mul.f32 	%f81, %f56, 0f00000000;
	sub.f32 	%f82, %f81, %f55;
	sub.f32 	%f83, %f48, %f80;
	sub.f32 	%f84, %f49, %f82;
	add.f32 	%f85, %f48, %f80;
	add.f32 	%f86, %f49, %f82;
	mul.f32 	%f87, %f71, 0f3F3504F3;
	mul.f32 	%f88, %f72, 0f3F3504F3;
	add.f32 	%f89, %f87, %f88;
	sub.f32 	%f90, %f88, %f87;
	sub.f32 	%f91, %f64, %f89;
	sub.f32 	%f92, %f65, %f90;
	add.f32 	%f93, %f64, %f89;
	add.f32 	%f94, %f65, %f90;
	mul.f32 	%f95, %f69, 0fBF3504F3;
	mul.f32 	%f96, %f70, 0f3F3504F3;
	add.f32 	%f97, %f96, %f95;
	sub.f32 	%f98, %f95, %f96;
	sub.f32 	%f99, %f62, %f97;
	sub.f32 	%f100, %f63, %f98;
	add.f32 	%f101, %f62, %f97;
	add.f32 	%f102, %f63, %f98;
	st.global.v2.f32 	[%rd3], {%f78, %f79};
	st.global.v2.f32 	[%rd3+8], {%f93, %f94};
	st.global.v2.f32 	[%rd3+16], {%f85, %f86};
	st.global.v2.f32 	[%rd3+24], {%f101, %f102};
	st.global.v2.f32 	[%rd3+32], {%f76, %f77};
	st.global.v2.f32 	[%rd3+40], {%f91, %f92};
	st.global.v2.f32 	[%rd3+48], {%f83, %f84};
	st.global.v2.f32 	[%rd3+56], {%f99, %f100};
	ret;

}


// ===== COMPILED SASS (sm_100) =====

	.target	sm_100

	.elftype	@"ET_EXEC"


//--------------------- .note.nv.tkinfo           --------------------------
	.section	.note.nv.tkinfo,"",@"SHT_NOTE"
	.sectionflags	@"SHF_NOTE_NV_TKINFO"
	.tkinfo
        /*0018*/ 	.word	0x00000002
        /*0030*/ 	.string	""
        /*0030*/ 	.string	"ptxas"
        /*0030*/ 	.string	"Cuda compilation tools, release 13.0, V13.0.88"
        /*0030*/ 	.string	"Build cuda_13.0.r13.0/compiler.36424714_0"
        /*0030*/ 	.string	"-arch sm_100 -m 64 "



//--------------------- .note.nv.cuinfo           --------------------------
	.section	.note.nv.cuinfo,"",@"SHT_NOTE"
	.sectionflags	@"SHF_NOTE_NV_CUINFO"
        /*0018*/ 	.short	0x0002
        /*001a*/ 	.short	0x0064
        /*001c*/ 	.short	0x0082
	.zero		2


//--------------------- .nv.info                  --------------------------
	.section	.nv.info,"",@"SHT_CUDA_INFO"
	.align	4


	//----- nvinfo : EIATTR_REGCOUNT
	.align		4
        /*0000*/ 	.byte	0x04, 0x2f
        /*0002*/ 	.short	(.L_1 - .L_0)
	.align		4
.L_0:
        /*0004*/ 	.word	index@(VkFFT_main_logN3)
        /*0008*/ 	.word	0x0000001a


	//----- nvinfo : EIATTR_FRAME_SIZE
	.align		4
.L_1:
        /*000c*/ 	.byte	0x04, 0x11
        /*000e*/ 	.short	(.L_3 - .L_2)
	.align		4
.L_2:
        /*0010*/ 	.word	index@(VkFFT_main_logN3)
        /*0014*/ 	.word	0x00000000


	//----- nvinfo : EIATTR_MIN_STACK_SIZE
	.align		4
.L_3:
        /*0018*/ 	.byte	0x04, 0x12
        /*001a*/ 	.short	(.L_5 - .L_4)
	.align		4
.L_4:
        /*001c*/ 	.word	index@(VkFFT_main_logN3)
        /*0020*/ 	.word	0x00000000
.L_5:


//--------------------- .nv.compat                --------------------------
	.section	.nv.compat,"",@"SHT_CUDA_COMPAT_INFO"
	.align	4
        /*0000*/ 	.byte	0x02, 0x09, 0x00, 0x00, 0x02, 0x02, 0x01, 0x00, 0x02, 0x05, 0x05, 0x00, 0x03, 0x07, 0x01, 0x01
        /*0010*/ 	.byte	0x02, 0x03, 0x00, 0x00, 0x02, 0x06, 0x01, 0x00, 0x04, 0x0b, 0x08, 0x00, 0x09, 0x00, 0x00, 0x00
        /*0020*/ 	.byte	0x00, 0x00, 0x00, 0x00


//--------------------- .nv.info.VkFFT_main_logN3 --------------------------
	.section	.nv.info.VkFFT_main_logN3,"",@"SHT_CUDA_INFO"
	.sectionflags	@""
	.align	4


	//----- nvinfo : EIATTR_CUDA_API_VERSION
	.align		4
        /*0000*/ 	.byte	0x04, 0x37
        /*0002*/ 	.short	(.L_7 - .L_6)
.L_6:
        /*0004*/ 	.word	0x00000082


	//----- nvinfo : EIATTR_KPARAM_INFO
	.align		4
.L_7:
        /*0008*/ 	.byte	0x04, 0x17
        /*000a*/ 	.short	(.L_9 - .L_8)
.L_8:
        /*000c*/ 	.word	0x00000000
        /*0010*/ 	.short	0x0001
        /*0012*/ 	.short	0x0008
        /*0014*/ 	.byte	0x00, 0xf5, 0x21, 0x00


	//----- nvinfo : EIATTR_KPARAM_INFO
	.align		4
.L_9:
        /*0018*/ 	.byte	0x04, 0x17
        /*001a*/ 	.short	(.L_11 - .L_10)
.L_10:
        /*001c*/ 	.word	0x00000000
        /*0020*/ 	.short	0x0000
        /*0022*/ 	.short	0x0000
        /*0024*/ 	.byte	0x00, 0xf5, 0x21, 0x00


	//----- nvinfo : EIATTR_SPARSE_MMA_MASK
	.align		4
.L_11:
        /*0028*/ 	.byte	0x03, 0x50
        /*002a*/ 	.short	0x0000


	//----- nvinfo : EIATTR_MAXREG_COUNT
	.align		4
        /*002c*/ 	.byte	0x03, 0x1b
        /*002e*/ 	.short	0x00ff


	//----- nvinfo : EIATTR_MERCURY_ISA_VERSION
	.align		4
        /*0030*/ 	.byte	0x03, 0x5f
        /*0032*/ 	.short	0x0101


	//----- nvinfo : EIATTR_VRC_CTA_INIT_COUNT
	.align		4
        /*0034*/ 	.byte	0x02, 0x4a
	.zero		1
	.zero		1


	//----- nvinfo : EIATTR_EXIT_INSTR_OFFSETS
	.align		4
        /*0038*/ 	.byte	0x04, 0x1c
        /*003a*/ 	.short	(.L_13 - .L_12)


	//   ....[0]....
.L_12:
        /*003c*/ 	.word	0x000005e0


	//----- nvinfo : EIATTR_MAX_THREADS
	.align		4
.L_13:
        /*0040*/ 	.byte	0x04, 0x05
        /*0042*/ 	.short	(.L_15 - .L_14)
.L_14:
        /*0044*/ 	.word	0x00000001
        /*0048*/ 	.word	0x00000001
        /*004c*/ 	.word	0x00000001


	//----- nvinfo : EIATTR_CBANK_PARAM_SIZE
	.align		4
.L_15:
        /*0050*/ 	.byte	0x03, 0x19
        /*0052*/ 	.short	0x0010


	//----- nvinfo : EIATTR_PARAM_CBANK
	.align		4
        /*0054*/ 	.byte	0x04, 0x0a
        /*0056*/ 	.short	(.L_17 - .L_16)
	.align		4
.L_16:
        /*0058*/ 	.word	index@(.nv.constant0.VkFFT_main_logN3)
        /*005c*/ 	.short	0x0380
        /*005e*/ 	.short	0x0010


	//----- nvinfo : EIATTR_SW_WAR
	.align		4
.L_17:
        /*0060*/ 	.byte	0x04, 0x36
        /*0062*/ 	.short	(.L_19 - .L_18)
.L_18:
        /*0064*/ 	.word	0x00000008
.L_19:


//--------------------- .nv.callgraph             --------------------------
	.section	.nv.callgraph,"",@"SHT_CUDA_CALLGRAPH"
	.align	4
	.sectionentsize	8
	.align		4
        /*0000*/ 	.word	0x00000000
	.align		4
        /*0004*/ 	.word	0xffffffff
	.align		4
        /*0008*/ 	.word	0x00000000
	.align		4
        /*000c*/ 	.word	0xfffffffe
	.align		4
        /*0010*/ 	.word	0x00000000
	.align		4
        /*0014*/ 	.word	0xfffffffd
	.align		4
        /*0018*/ 	.word	0x00000000
	.align		4
        /*001c*/ 	.word	0xfffffffc


//--------------------- .text.VkFFT_main_logN3    --------------------------
	.section	.text.VkFFT_main_logN3,"ax",@progbits
	.align	128
        .global         VkFFT_main_logN3
        .type           VkFFT_main_logN3,@function
        .size           VkFFT_main_logN3,(.L_x_1 - VkFFT_main_logN3)
        .other          VkFFT_main_logN3,@"STO_CUDA_ENTRY STV_DEFAULT"
VkFFT_main_logN3:
.text.VkFFT_main_logN3:
[----:B------:R-:W-:Y:S08]  /*0000*/  LDC R1, c[0x0][0x37c] ;  /* 0x0000df00ff017b82 */ /* 0x000ff00000000800 */
[----:B------:R-:W0:Y:S01]  /*0010*/  LDC.64 R10, c[0x0][0x380] ;  /* 0x0000e000ff0a7b82 */ /* 0x000e220000000a00 */
[----:B------:R-:W0:Y:S02]  /*0020*/  LDCU.64 UR4, c[0x0][0x358] ;  /* 0x00006b00ff0477ac */ /* 0x000e240008000a00 */
[----:B0-----:R-:W2:Y:S04]  /*0030*/  LDG.E.64 R4, desc[UR4][R10.64+0x20] ;  /* 0x000020040a047981 */ /* 0x001ea8000c1e1b00 */
[----:B------:R-:W3:Y:S04]  /*0040*/  LDG.E.64 R12, desc[UR4][R10.64] ;  /* 0x000000040a0c7981 */ /* 0x000ee8000c1e1b00 */
[----:B------:R-:W4:Y:S04]  /*0050*/  LDG.E.64 R18, desc[UR4][R10.64+0x30] ;  /* 0x000030040a127981 */ /* 0x000f28000c1e1b00 */
[----:B------:R-:W5:Y:S04]  /*0060*/  LDG.E.64 R6, desc[UR4][R10.64+0x28] ;  /* 0x000028040a067981 */ /* 0x000f68000c1e1b00 */
[----:B------:R-:W5:Y:S04]  /*0070*/  LDG.E.64 R16, desc[UR4][R10.64+0x10] ;  /* 0x000010040a107981 */ /* 0x000f68000c1e1b00 */
[----:B------:R-:W5:Y:S04]  /*0080*/  LDG.E.64 R14, desc[UR4][R10.64+0x8] ;  /* 0x000008040a0e7981 */ /* 0x000f68000c1e1b00 */
[----:B------:R-:W5:Y:S04]  /*0090*/  LDG.E.64 R2, desc[UR4][R10.64+0x38] ;  /* 0x000038040a027981 */ /* 0x000f68000c1e1b00 */
[----:B------:R0:W5:Y:S01]  /*00a0*/  LDG.E.64 R8, desc[UR4][R10.64+0x18] ;  /* 0x000018040a087981 */ /* 0x000162000c1e1b00 */
[----:B--2---:R-:W-:Y:S01]  /*00b0*/  FFMA R21, -RZ, R5, R4 ;  /* 0x00000005ff157223 */ /* 0x004fe20000000104 */
[----:B------:R-:W-:-:S03]  /*00c0*/  FFMA R4, RZ, R4, R5 ;  /* 0x00000004ff047223 */ /* 0x000fc60000000005 */
[C-C-:B---3--:R-:W-:Y:S01]  /*00d0*/  FADD R5, R12.reuse, -R21.reuse ;  /* 0x800000150c057221 */ /* 0x148fe20000000000 */
[----:B------:R-:W-:Y:S01]  /*00e0*/  FADD R21, R12, R21 ;  /* 0x000000150c157221 */ /* 0x000fe20000000000 */
[C---:B------:R-:W-:Y:S01]  /*00f0*/  FADD R12, R13.reuse, -R4 ;  /* 0x800000040d0c7221 */ /* 0x040fe20000000000 */
[----:B----4-:R-:W-:Y:S01]  /*0100*/  FFMA R23, -RZ, R19, R18 ;  /* 0x00000013ff177223 */ /* 0x010fe20000000112 */
[----:B------:R-:W-:Y:S01]  /*0110*/  FFMA R18, RZ, R18, R19 ;  /* 0x00000012ff127223 */ /* 0x000fe20000000013 */
[----:B------:R-:W-:Y:S01]  /*0120*/  FADD R4, R13, R4 ;  /* 0x000000040d047221 */ /* 0x000fe20000000000 */
[----:B-----5:R-:W-:Y:S01]  /*0130*/  FFMA R13, -RZ, R7, R6 ;  /* 0x00000007ff0d7223 */ /* 0x020fe20000000106 */
[----:B------:R-:W-:Y:S01]  /*0140*/  FFMA R6, RZ, R6, R7 ;  /* 0x00000006ff067223 */ /* 0x000fe20000000007 */
[C-C-:B------:R-:W-:Y:S01]  /*0150*/  FADD R0, R16.reuse, R23.reuse ;  /* 0x0000001710007221 */ /* 0x140fe20000000000 */
[C-C-:B------:R-:W-:Y:S01]  /*0160*/  FADD R19, R17.reuse, R18.reuse ;  /* 0x0000001211137221 */ /* 0x140fe20000000000 */
[----:B0-----:R-:W-:Y:S01]  /*0170*/  FADD R11, R16, -R23 ;  /* 0x80000017100b7221 */ /* 0x001fe20000000000 */
[----:B------:R-:W-:Y:S01]  /*0180*/  FADD R18, R17, -R18 ;  /* 0x8000001211127221 */ /* 0x000fe20000000000 */
[C-C-:B------:R-:W-:Y:S01]  /*0190*/  FADD R7, R14.reuse, -R13.reuse ;  /* 0x8000000d0e077221 */ /* 0x140fe20000000000 */
[----:B------:R-:W-:Y:S01]  /*01a0*/  FADD R13, R14, R13 ;  /* 0x0000000d0e0d7221 */ /* 0x000fe20000000000 */
[----:B------:R-:W-:Y:S01]  /*01b0*/  FFMA R14, -RZ, R19, R0 ;  /* 0x00000013ff0e7223 */ /* 0x000fe20000000100 */
[C-C-:B------:R-:W-:Y:S01]  /*01c0*/  FADD R10, R15.reuse, -R6.reuse ;  /* 0x800000060f0a7221 */ /* 0x140fe20000000000 */
[----:B------:R-:W-:Y:S01]  /*01d0*/  FFMA R19, RZ, R0, R19 ;  /* 0x00000000ff137223 */ /* 0x000fe20000000013 */
[----:B------:R-:W-:Y:S01]  /*01e0*/  FADD R6, R15, R6 ;  /* 0x000000060f067221 */ /* 0x000fe20000000000 */
[----:B------:R-:W-:Y:S01]  /*01f0*/  FFMA R0, RZ, R11, R18 ;  /* 0x0000000bff007223 */ /* 0x000fe20000000012 */
[----:B------:R-:W-:Y:S01]  /*0200*/  FFMA R17, RZ, R18, -R11 ;  /* 0x00000012ff117223 */ /* 0x000fe2000000080b */
[C---:B------:R-:W-:Y:S01]  /*0210*/  FADD R15, R21.reuse, -R14 ;  /* 0x8000000e150f7221 */ /* 0x040fe20000000000 */
[----:B------:R-:W-:Y:S01]  /*0220*/  FFMA R11, -RZ, R3, R2 ;  /* 0x00000003ff0b7223 */ /* 0x000fe20000000102 */
[----:B------:R-:W-:Y:S01]  /*0230*/  FADD R21, R21, R14 ;  /* 0x0000000e15157221 */ /* 0x000fe20000000000 */
[----:B------:R-:W-:Y:S01]  /*0240*/  FFMA R2, RZ, R2, R3 ;  /* 0x00000002ff027223 */ /* 0x000fe20000000003 */
[C-C-:B------:R-:W-:Y:S01]  /*0250*/  FADD R14, R4.reuse, -R19.reuse ;  /* 0x80000013040e7221 */ /* 0x140fe20000000000 */
[----:B------:R-:W-:Y:S01]  /*0260*/  FADD R19, R4, R19 ;  /* 0x0000001304137221 */ /* 0x000fe20000000000 */
[C-C-:B------:R-:W-:Y:S01]  /*0270*/  FADD R4, R5.reuse, -R0.reuse ;  /* 0x8000000005047221 */ /* 0x140fe20000000000 */
[----:B------:R-:W-:Y:S01]  /*0280*/  FADD R16, R5, R0 ;  /* 0x0000000005107221 */ /* 0x000fe20000000000 */
[C-C-:B------:R-:W-:Y:S01]  /*0290*/  FADD R0, R8.reuse, R11.reuse ;  /* 0x0000000b08007221 */ /* 0x140fe20000000000 */
[C-C-:B------:R-:W-:Y:S01]  /*02a0*/  FADD R5, R9.reuse, R2.reuse ;  /* 0x0000000209057221 */ /* 0x140fe20000000000 */
[----:B------:R-:W-:Y:S01]  /*02b0*/  FADD R3, R8, -R11 ;  /* 0x8000000b08037221 */ /* 0x000fe20000000000 */
[----:B------:R-:W-:-:S02]  /*02c0*/  FADD R2, R9, -R2 ;  /* 0x8000000209027221 */ /* 0x000fc40000000000 */
[----:B------:R-:W-:Y:S01]  /*02d0*/  FFMA R8, -RZ, R5, R0 ;  /* 0x00000005ff087223 */ /* 0x000fe20000000100 */
[----:B------:R-:W-:Y:S01]  /*02e0*/  FFMA R5, RZ, R0, R5 ;  /* 0x00000000ff057223 */ /* 0x000fe20000000005 */
[----:B------:R-:W-:Y:S02]  /*02f0*/  FFMA R18, RZ, R3, R2 ;  /* 0x00000003ff127223 */ /* 0x000fe40000000002 */
[C-C-:B------:R-:W-:Y:S01]  /*0300*/  FADD R9, R13.reuse, -R8.reuse ;  /* 0x800000080d097221 */ /* 0x140fe20000000000 */
[----:B------:R-:W-:Y:S01]  /*0310*/  FADD R0, R13, R8 ;  /* 0x000000080d007221 */ /* 0x000fe20000000000 */
[----:B------:R-:W-:Y:S01]  /*0320*/  FADD R8, R6, -R5 ;  /* 0x8000000506087221 */ /* 0x000fe20000000000 */
[----:B------:R-:W-:Y:S01]  /*0330*/  FADD R11, R12, -R17 ;  /* 0x800000110c0b7221 */ /* 0x000fe20000000000 */
[----:B------:R-:W-:Y:S01]  /*0340*/  FADD R5, R6, R5 ;  /* 0x0000000506057221 */ /* 0x000fe20000000000 */
[----:B------:R-:W-:Y:S01]  /*0350*/  FADD R12, R12, R17 ;  /* 0x000000110c0c7221 */ /* 0x000fe20000000000 */
[----:B------:R-:W-:Y:S01]  /*0360*/  FFMA R17, RZ, R2, -R3 ;  /* 0x00000002ff117223 */ /* 0x000fe20000000803 */
[C-C-:B------:R-:W-:Y:S01]  /*0370*/  FADD R6, R7.reuse, -R18.reuse ;  /* 0x8000001207067221 */ /* 0x140fe20000000000 */
[----:B------:R-:W0:Y:S01]  /*0380*/  LDC.64 R2, c[0x0][0x388] ;  /* 0x0000e200ff027b82 */ /* 0x000e220000000a00 */
[----:B------:R-:W-:Y:S01]  /*0390*/  FADD R7, R7, R18 ;  /* 0x0000001207077221 */ /* 0x000fe20000000000 */
[----:B------:R-:W-:Y:S01]  /*03a0*/  FFMA R18, -RZ, R5, R0 ;  /* 0x00000005ff127223 */ /* 0x000fe20000000100 */
[----:B------:R-:W-:Y:S01]  /*03b0*/  FFMA R0, RZ, R0, R5 ;  /* 0x00000000ff007223 */ /* 0x000fe20000000005 */
[----:B------:R-:W-:Y:S01]  /*03c0*/  FFMA R20, RZ, R9, R8 ;  /* 0x00000009ff147223 */ /* 0x000fe20000000008 */
[----:B------:R-:W-:Y:S01]  /*03d0*/  FFMA R5, RZ, R8, -R9 ;  /* 0x00000008ff057223 */ /* 0x000fe20000000809 */
[C-C-:B------:R-:W-:Y:S01]  /*03e0*/  FADD R8, R21.reuse, -R18.reuse ;  /* 0x8000001215087221 */ /* 0x140fe20000000000 */
[C-C-:B------:R-:W-:Y:S01]  /*03f0*/  FADD R13, R10.reuse, R17.reuse ;  /* 0x000000110a0d7221 */ /* 0x140fe20000000000 */
[----:B------:R-:W-:Y:S01]  /*0400*/  FADD R18, R21, R18 ;  /* 0x0000001215127221 */ /* 0x000fe20000000000 */
[----:B------:R-:W-:Y:S01]  /*0410*/  FADD R10, R10, -R17 ;  /* 0x800000110a0a7221 */ /* 0x000fe20000000000 */
[----:B------:R-:W-:Y:S01]  /*0420*/  FMUL R21, R6, -0.70710676908493041992 ;  /* 0xbf3504f306157820 */ /* 0x000fe20000400000 */
[----:B------:R-:W-:-:S03]  /*0430*/  FMUL R22, R13, 0.70710676908493041992 ;  /* 0x3f3504f30d167820 */ /* 0x000fc60000400000 */
[C-C-:B------:R-:W-:Y:S01]  /*0440*/  FFMA R23, R10.reuse, 0.70710676908493041992, R21.reuse ;  /* 0x3f3504f30a177823 */ /* 0x140fe20000000015 */
[----:B------:R-:W-:Y:S01]  /*0450*/  FFMA R10, R10, -0.70710676908493041992, R21 ;  /* 0xbf3504f30a0a7823 */ /* 0x000fe20000000015 */
[C-C-:B------:R-:W-:Y:S01]  /*0460*/  FFMA R13, R7.reuse, 0.70710676908493041992, R22.reuse ;  /* 0x3f3504f3070d7823 */ /* 0x140fe20000000016 */
[----:B------:R-:W-:Y:S01]  /*0470*/  FFMA R17, R7, -0.70710676908493041992, R22 ;  /* 0xbf3504f307117823 */ /* 0x000fe20000000016 */
[C-C-:B------:R-:W-:Y:S01]  /*0480*/  FADD R7, R14.reuse, R5.reuse ;  /* 0x000000050e077221 */ /* 0x140fe20000000000 */
[----:B------:R-:W-:Y:S01]  /*0490*/  FADD R21, R14, -R5 ;  /* 0x800000050e157221 */ /* 0x000fe20000000000 */
[----:B------:R-:W-:Y:S01]  /*04a0*/  FADD R6, R15, R20 ;  /* 0x000000140f067221 */ /* 0x000fe20000000000 */
[----:B------:R-:W-:Y:S01]  /*04b0*/  FADD R5, R11, -R10 ;  /* 0x8000000a0b057221 */ /* 0x000fe20000000000 */
[----:B------:R-:W-:Y:S01]  /*04c0*/  FADD R20, R15, -R20 ;  /* 0x800000140f147221 */ /* 0x000fe20000000000 */
[----:B------:R-:W-:Y:S01]  /*04d0*/  FADD R11, R11, R10 ;  /* 0x0000000a0b0b7221 */ /* 0x000fe20000000000 */
[C-C-:B------:R-:W-:Y:S01]  /*04e0*/  FADD R9, R19.reuse, -R0.reuse ;  /* 0x8000000013097221 */ /* 0x140fe20000000000 */
[----:B------:R-:W-:Y:S01]  /*04f0*/  FADD R14, R16, -R13 ;  /* 0x8000000d100e7221 */ /* 0x000fe20000000000 */
[----:B------:R-:W-:Y:S01]  /*0500*/  FADD R15, R12, -R17 ;  /* 0x800000110c0f7221 */ /* 0x000fe20000000000 */
[----:B------:R-:W-:Y:S01]  /*0510*/  FADD R10, R4, R23 ;  /* 0x00000017040a7221 */ /* 0x000fe20000000000 */
[----:B------:R-:W-:Y:S01]  /*0520*/  FADD R19, R19, R0 ;  /* 0x0000000013137221 */ /* 0x000fe20000000000 */
[----:B------:R-:W-:Y:S01]  /*0530*/  FADD R16, R16, R13 ;  /* 0x0000000d10107221 */ /* 0x000fe20000000000 */
[----:B------:R-:W-:Y:S01]  /*0540*/  FADD R17, R12, R17 ;  /* 0x000000110c117221 */ /* 0x000fe20000000000 */
[----:B------:R-:W-:Y:S01]  /*0550*/  FADD R4, R4, -R23 ;  /* 0x8000001704047221 */ /* 0x000fe20000000000 */
[----:B0-----:R-:W-:Y:S04]  /*0560*/  STG.E.64 desc[UR4][R2.64+0x20], R8 ;  /* 0x0000200802007986 */ /* 0x001fe8000c101b04 */
[----:B------:R-:W-:Y:S04]  /*0570*/  STG.E.64 desc[UR4][R2.64], R18 ;  /* 0x0000001202007986 */ /* 0x000fe8000c101b04 */
[----:B------:R-:W-:Y:S04]  /*0580*/  STG.E.64 desc[UR4][R2.64+0x10], R6 ;  /* 0x0000100602007986 */ /* 0x000fe8000c101b04 */
[----:B------:R-:W-:Y:S04]  /*0590*/  STG.E.64 desc[UR4][R2.64+0x30], R20 ;  /* 0x0000301402007986 */ /* 0x000fe8000c101b04 */
[----:B------:R-:W-:Y:S04]  /*05a0*/  STG.E.64 desc[UR4][R2.64+0x8], R16 ;  /* 0x0000081002007986 */ /* 0x000fe8000c101b04 */
[----:B------:R-:W-:Y:S04]  /*05b0*/  STG.E.64 desc[UR4][R2.64+0x28], R14 ;  /* 0x0000280e02007986 */ /* 0x000fe8000c101b04 */
[----:B------:R-:W-:Y:S04]  /*05c0*/  STG.E.64 desc[UR4][R2.64+0x18], R10 ;  /* 0x0000180a02007986 */ /* 0x000fe8000c101b04 */
[----:B------:R-:W-:Y:S01]  /*05d0*/  STG.E.64 desc[UR4][R2.64+0x38], R4 ;  /* 0x0000380402007986 */ /* 0x000fe2000c101b04 */
[----:B------:R-:W-:Y:S05]  /*05e0*/  EXIT ;  /* 0x000000000000794d */ /* 0x000fea0003800000 */
.L_x_0:
[----:B------:R-:W-:-:S00]  /*05f0*/  BRA `(.L_x_0) ;  /* 0xfffffffc00fc7947 */ /* 0x000fc0000383ffff */
[----:B------:R-:W-:-:S00]  /*0600*/  NOP ;  /* 0x0000000000007918 */ /* 0x000fc00000000000 */
[----:B------:R-:W-:-:S00]  /*0610*/  NOP ;  /* 0x0000000000007918 */ /* 0x000fc00000000000 */
[----:B------:R-:W-:-:S00]  /*0620*/  NOP ;  /* 0x0000000000007918 */ /* 0x000fc00000000000 */
[----:B------:R-:W-:-:S00]  /*0630*/  NOP ;  /* 0x0000000000007918 */ /* 0x000fc00000000000 */
[----:B------:R-:W-:-:S00]  /*0640*/  NOP ;  /* 0x0000000000007918 */ /* 0x000fc00000000000 */
[----:B------:R-:W-:-:S00]  /*0650*/  NOP ;  /* 0x0000000000007918 */ /* 0x000fc00000000000 */
[----:B------:R-:W-:-:S00]  /*0660*/  NOP ;  /* 0x0000000000007918 */ /* 0x000fc00000000000 */
[----:B------:R-:W-:-:S00]  /*0670*/  NOP ;  /* 0x0000000000007918 */ /* 0x000fc00000000000 */
.L_x_1:


//--------------------- .nv.shared.reserved.0     --------------------------
	.section	.nv.shared.reserved.0,"aw",@nobits
	.weak		__nv_reservedSMEM_offset_0_alias
	.size		__nv_reservedSMEM_offset_0_alias, 0, 64
	.other		__nv_reservedSMEM_offset_0_alias,@"STO_CUDA_RESERVED_SHARED STV_DEFAULT"
__nv_reservedSMEM_offset_0_alias:
	.zero		0
	.zero		64


//--------------------- .nv.constant0.VkFFT_main_logN3 --------------------------
	.section	.nv.constant0.VkFFT_main_logN3,"a",@progbits
	.sectionflags	@""
	.align	4
.nv.constant0.VkFFT_main_logN3:
	.zero		912


//--------------------- SYMBOLS --------------------------

	.type		.nv.reservedSmem.offset0,@object
	.size		.nv.reservedSmem.offset0,0x4
